//
// Generated by NVIDIA NVVM Compiler
//
// Compiler Build ID: CL-36424714
// Cuda compilation tools, release 13.0, V13.0.88
// Based on NVVM 20.0.0
//

.version 9.0
.target sm_100
.address_size 64

	// .globl	_Z14sinwave_kernalP6float4jjf
.global .align 4 .b8 __cudart_i2opi_f[24] = {65, 144, 67, 60, 153, 149, 98, 219, 192, 221, 52, 245, 209, 87, 39, 252, 41, 21, 68, 78, 110, 131, 249, 162};

.visible .entry _Z14sinwave_kernalP6float4jjf(
	.param .u64 .ptr .align 1 _Z14sinwave_kernalP6float4jjf_param_0,
	.param .u32 _Z14sinwave_kernalP6float4jjf_param_1,
	.param .u32 _Z14sinwave_kernalP6float4jjf_param_2,
	.param .f32 _Z14sinwave_kernalP6float4jjf_param_3
)
{
	.local .align 4 .b8 	__local_depot0[28];
	.reg .b64 	%SP;
	.reg .b64 	%SPL;
	.reg .pred 	%p<17>;
	.reg .b32 	%r<91>;
	.reg .b32 	%f<67>;
	.reg .b64 	%rd<43>;
	.reg .b64 	%fd<5>;

	mov.u64 	%SPL, __local_depot0;
	ld.param.u64 	%rd16, [_Z14sinwave_kernalP6float4jjf_param_0];
	ld.param.u32 	%r31, [_Z14sinwave_kernalP6float4jjf_param_1];
	ld.param.u32 	%r32, [_Z14sinwave_kernalP6float4jjf_param_2];
	ld.param.f32 	%f16, [_Z14sinwave_kernalP6float4jjf_param_3];
	add.u64 	%rd1, %SPL, 0;
	mov.u32 	%r33, %ctaid.x;
	mov.u32 	%r34, %ntid.x;
	mov.u32 	%r35, %tid.x;
	mad.lo.s32 	%r1, %r33, %r34, %r35;
	mov.u32 	%r36, %ctaid.y;
	mov.u32 	%r37, %ntid.y;
	mov.u32 	%r38, %tid.y;
	mad.lo.s32 	%r2, %r36, %r37, %r38;
	cvt.rn.f32.u32 	%f17, %r1;
	cvt.rn.f32.u32 	%f18, %r31;
	div.rn.f32 	%f19, %f17, %f18;
	cvt.rn.f32.u32 	%f20, %r2;
	cvt.rn.f32.u32 	%f21, %r32;
	div.rn.f32 	%f22, %f20, %f21;
	fma.rn.f32 	%f1, %f19, 0f40000000, 0fBF800000;
	fma.rn.f32 	%f2, %f22, 0f40000000, 0fBF800000;
	fma.rn.f32 	%f3, %f1, 0f40800000, %f16;
	mul.f32 	%f23, %f3, 0f3F22F983;
	cvt.rni.s32.f32 	%r86, %f23;
	cvt.rn.f32.s32 	%f24, %r86;
	fma.rn.f32 	%f25, %f24, 0fBFC90FDA, %f3;
	fma.rn.f32 	%f26, %f24, 0fB3A22168, %f25;
	fma.rn.f32 	%f65, %f24, 0fA7C234C5, %f26;
	abs.f32 	%f5, %f3;
	setp.ltu.f32 	%p1, %f5, 0f47CE4780;
	@%p1 bra 	$L__BB0_8;
	setp.neu.f32 	%p2, %f5, 0f7F800000;
	@%p2 bra 	$L__BB0_3;
	mov.f32 	%f29, 0f00000000;
	mul.rn.f32 	%f65, %f3, %f29;
	mov.b32 	%r86, 0;
	bra.uni 	$L__BB0_8;
$L__BB0_3:
	mov.b32 	%r4, %f3;
	shl.b32 	%r40, %r4, 8;
	or.b32  	%r5, %r40, -2147483648;
	mov.b64 	%rd39, 0;
	mov.b32 	%r83, 0;
	mov.u64 	%rd37, __cudart_i2opi_f;
	mov.u64 	%rd38, %rd1;
$L__BB0_4:
	.pragma "nounroll";
	ld.global.nc.u32 	%r41, [%rd37];
	mad.wide.u32 	%rd20, %r41, %r5, %rd39;
	shr.u64 	%rd39, %rd20, 32;
	st.local.u32 	[%rd38], %rd20;
	add.s32 	%r83, %r83, 1;
	add.s64 	%rd38, %rd38, 4;
	add.s64 	%rd37, %rd37, 4;
	setp.ne.s32 	%p3, %r83, 6;
	@%p3 bra 	$L__BB0_4;
	shr.u32 	%r42, %r4, 23;
	st.local.u32 	[%rd1+24], %rd39;
	and.b32  	%r8, %r42, 31;
	and.b32  	%r43, %r42, 224;
	add.s32 	%r44, %r43, -128;
	shr.u32 	%r45, %r44, 5;
	mul.wide.u32 	%rd21, %r45, 4;
	sub.s64 	%rd8, %rd1, %rd21;
	ld.local.u32 	%r84, [%rd8+24];
	ld.local.u32 	%r85, [%rd8+20];
	setp.eq.s32 	%p4, %r8, 0;
	@%p4 bra 	$L__BB0_7;
	shf.l.wrap.b32 	%r84, %r85, %r84, %r8;
	ld.local.u32 	%r46, [%rd8+16];
	shf.l.wrap.b32 	%r85, %r46, %r85, %r8;
$L__BB0_7:
	shr.u32 	%r47, %r84, 30;
	shf.l.wrap.b32 	%r48, %r85, %r84, 2;
	shl.b32 	%r49, %r85, 2;
	shr.u32 	%r50, %r48, 31;
	add.s32 	%r51, %r50, %r47;
	neg.s32 	%r52, %r51;
	setp.lt.s32 	%p5, %r4, 0;
	selp.b32 	%r86, %r52, %r51, %p5;
	xor.b32  	%r53, %r48, %r4;
	shr.s32 	%r54, %r48, 31;
	xor.b32  	%r55, %r54, %r48;
	xor.b32  	%r56, %r54, %r49;
	cvt.u64.u32 	%rd22, %r55;
	shl.b64 	%rd23, %rd22, 32;
	cvt.u64.u32 	%rd24, %r56;
	or.b64  	%rd25, %rd23, %rd24;
	cvt.rn.f64.s64 	%fd1, %rd25;
	mul.f64 	%fd2, %fd1, 0d3BF921FB54442D19;
	cvt.rn.f32.f64 	%f27, %fd2;
	neg.f32 	%f28, %f27;
	setp.lt.s32 	%p6, %r53, 0;
	selp.f32 	%f65, %f28, %f27, %p6;
$L__BB0_8:
	mul.rn.f32 	%f30, %f65, %f65;
	and.b32  	%r58, %r86, 1;
	setp.eq.b32 	%p7, %r58, 1;
	selp.f32 	%f31, 0f3F800000, %f65, %p7;
	fma.rn.f32 	%f32, %f30, %f31, 0f00000000;
	fma.rn.f32 	%f33, %f30, 0f37CBAC00, 0fBAB607ED;
	selp.f32 	%f34, %f33, 0fB94D4153, %p7;
	selp.f32 	%f35, 0f3D2AAABB, 0f3C0885E4, %p7;
	fma.rn.f32 	%f36, %f34, %f30, %f35;
	selp.f32 	%f37, 0fBEFFFFFF, 0fBE2AAAA8, %p7;
	fma.rn.f32 	%f38, %f36, %f30, %f37;
	fma.rn.f32 	%f39, %f38, %f32, %f31;
	and.b32  	%r59, %r86, 2;
	setp.eq.s32 	%p8, %r59, 0;
	mov.f32 	%f40, 0f00000000;
	sub.f32 	%f41, %f40, %f39;
	selp.f32 	%f9, %f39, %f41, %p8;
	fma.rn.f32 	%f10, %f2, 0f40800000, %f16;
	mul.f32 	%f42, %f10, 0f3F22F983;
	cvt.rni.s32.f32 	%r90, %f42;
	cvt.rn.f32.s32 	%f43, %r90;
	fma.rn.f32 	%f44, %f43, 0fBFC90FDA, %f10;
	fma.rn.f32 	%f45, %f43, 0fB3A22168, %f44;
	fma.rn.f32 	%f66, %f43, 0fA7C234C5, %f45;
	abs.f32 	%f12, %f10;
	setp.ltu.f32 	%p9, %f12, 0f47CE4780;
	@%p9 bra 	$L__BB0_16;
	setp.neu.f32 	%p10, %f12, 0f7F800000;
	@%p10 bra 	$L__BB0_11;
	mov.f32 	%f48, 0f00000000;
	mul.rn.f32 	%f66, %f10, %f48;
	mov.b32 	%r90, 0;
	bra.uni 	$L__BB0_16;
$L__BB0_11:
	mov.b32 	%r18, %f10;
	shl.b32 	%r61, %r18, 8;
	or.b32  	%r19, %r61, -2147483648;
	mov.b64 	%rd42, 0;
	mov.b32 	%r87, 0;
	mov.u64 	%rd40, __cudart_i2opi_f;
	mov.u64 	%rd41, %rd1;
$L__BB0_12:
	.pragma "nounroll";
	ld.global.nc.u32 	%r62, [%rd40];
	mad.wide.u32 	%rd28, %r62, %r19, %rd42;
	shr.u64 	%rd42, %rd28, 32;
	st.local.u32 	[%rd41], %rd28;
	add.s32 	%r87, %r87, 1;
	add.s64 	%rd41, %rd41, 4;
	add.s64 	%rd40, %rd40, 4;
	setp.ne.s32 	%p11, %r87, 6;
	@%p11 bra 	$L__BB0_12;
	shr.u32 	%r63, %r18, 23;
	st.local.u32 	[%rd1+24], %rd42;
	and.b32  	%r22, %r63, 31;
	and.b32  	%r64, %r63, 224;
	add.s32 	%r65, %r64, -128;
	shr.u32 	%r66, %r65, 5;
	mul.wide.u32 	%rd29, %r66, 4;
	sub.s64 	%rd15, %rd1, %rd29;
	ld.local.u32 	%r88, [%rd15+24];
	ld.local.u32 	%r89, [%rd15+20];
	setp.eq.s32 	%p12, %r22, 0;
	@%p12 bra 	$L__BB0_15;
	shf.l.wrap.b32 	%r88, %r89, %r88, %r22;
	ld.local.u32 	%r67, [%rd15+16];
	shf.l.wrap.b32 	%r89, %r67, %r89, %r22;
$L__BB0_15:
	shr.u32 	%r68, %r88, 30;
	shf.l.wrap.b32 	%r69, %r89, %r88, 2;
	shl.b32 	%r70, %r89, 2;
	shr.u32 	%r71, %r69, 31;
	add.s32 	%r72, %r71, %r68;
	neg.s32 	%r73, %r72;
	setp.lt.s32 	%p13, %r18, 0;
	selp.b32 	%r90, %r73, %r72, %p13;
	xor.b32  	%r74, %r69, %r18;
	shr.s32 	%r75, %r69, 31;
	xor.b32  	%r76, %r75, %r69;
	xor.b32  	%r77, %r75, %r70;
	cvt.u64.u32 	%rd30, %r76;
	shl.b64 	%rd31, %rd30, 32;
	cvt.u64.u32 	%rd32, %r77;
	or.b64  	%rd33, %rd31, %rd32;
	cvt.rn.f64.s64 	%fd3, %rd33;
	mul.f64 	%fd4, %fd3, 0d3BF921FB54442D19;
	cvt.rn.f32.f64 	%f46, %fd4;
	neg.f32 	%f47, %f46;
	setp.lt.s32 	%p14, %r74, 0;
	selp.f32 	%f66, %f47, %f46, %p14;
$L__BB0_16:
	cvta.to.global.u64 	%rd34, %rd16;
	add.s32 	%r79, %r90, 1;
	mul.rn.f32 	%f49, %f66, %f66;
	and.b32  	%r80, %r90, 1;
	setp.eq.b32 	%p15, %r80, 1;
	selp.f32 	%f50, %f66, 0f3F800000, %p15;
	fma.rn.f32 	%f51, %f49, %f50, 0f00000000;
	fma.rn.f32 	%f52, %f49, 0f37CBAC00, 0fBAB607ED;
	selp.f32 	%f53, 0fB94D4153, %f52, %p15;
	selp.f32 	%f54, 0f3C0885E4, 0f3D2AAABB, %p15;
	fma.rn.f32 	%f55, %f53, %f49, %f54;
	selp.f32 	%f56, 0fBE2AAAA8, 0fBEFFFFFF, %p15;
	fma.rn.f32 	%f57, %f55, %f49, %f56;
	fma.rn.f32 	%f58, %f57, %f51, %f50;
	and.b32  	%r81, %r79, 2;
	setp.eq.s32 	%p16, %r81, 0;
	mov.f32 	%f59, 0f00000000;
	sub.f32 	%f60, %f59, %f58;
	selp.f32 	%f61, %f58, %f60, %p16;
	mul.f32 	%f62, %f9, %f61;
	mul.f32 	%f63, %f62, 0f3F000000;
	mad.lo.s32 	%r82, %r31, %r2, %r1;
	mul.wide.u32 	%rd35, %r82, 16;
	add.s64 	%rd36, %rd34, %rd35;
	mov.f32 	%f64, 0f3F800000;
	st.global.v4.f32 	[%rd36], {%f1, %f63, %f2, %f64};
	ret;

}


// ===== COMPILED SASS (sm_100) =====

	.target	sm_100

	.elftype	@"ET_EXEC"


//--------------------- .note.nv.tkinfo           --------------------------
	.section	.note.nv.tkinfo,"",@"SHT_NOTE"
	.sectionflags	@"SHF_NOTE_NV_TKINFO"
	.tkinfo
        /*0018*/ 	.word	0x00000002
        /*0030*/ 	.string	""
        /*0030*/ 	.string	"ptxas"
        /*0030*/ 	.string	"Cuda compilation tools, release 13.0, V13.0.88"
        /*0030*/ 	.string	"Build cuda_13.0.r13.0/compiler.36424714_0"
        /*0030*/ 	.string	"-arch sm_100 -m 64 "



//--------------------- .note.nv.cuinfo           --------------------------
	.section	.note.nv.cuinfo,"",@"SHT_NOTE"
	.sectionflags	@"SHF_NOTE_NV_CUINFO"
        /*0018*/ 	.short	0x0002
        /*001a*/ 	.short	0x0064
        /*001c*/ 	.short	0x0082
	.zero		2


//--------------------- .nv.info                  --------------------------
	.section	.nv.info,"",@"SHT_CUDA_INFO"
	.align	4


	//----- nvinfo : EIATTR_REGCOUNT
	.align		4
        /*0000*/ 	.byte	0x04, 0x2f
        /*0002*/ 	.short	(.L_2 - .L_1)
	.align		4
.L_1:
        /*0004*/ 	.word	index@(_Z14sinwave_kernalP6float4jjf)
        /*0008*/ 	.word	0x00000014


	//----- nvinfo : EIATTR_FRAME_SIZE
	.align		4
.L_2:
        /*000c*/ 	.byte	0x04, 0x11
        /*000e*/ 	.short	(.L_4 - .L_3)
	.align		4
.L_3:
        /*0010*/ 	.word	index@($__internal_0_$__cuda_sm3x_div_rn_noftz_f32_slowpath)
        /*0014*/ 	.word	0x00000020


	//----- nvinfo : EIATTR_FRAME_SIZE
	.align		4
.L_4:
        /*0018*/ 	.byte	0x04, 0x11
        /*001a*/ 	.short	(.L_6 - .L_5)
	.align		4
.L_5:
        /*001c*/ 	.word	index@(_Z14sinwave_kernalP6float4jjf)
        /*0020*/ 	.word	0x00000020


	//----- nvinfo : EIATTR_MIN_STACK_SIZE
	.align		4
.L_6:
        /*0024*/ 	.byte	0x04, 0x12
        /*0026*/ 	.short	(.L_8 - .L_7)
	.align		4
.L_7:
        /*0028*/ 	.word	index@(_Z14sinwave_kernalP6float4jjf)
        /*002c*/ 	.word	0x00000020
.L_8:


//--------------------- .nv.compat                --------------------------
	.section	.nv.compat,"",@"SHT_CUDA_COMPAT_INFO"
	.align	4
        /*0000*/ 	.byte	0x02, 0x09, 0x00, 0x00, 0x02, 0x02, 0x01, 0x00, 0x02, 0x05, 0x05, 0x00, 0x03, 0x07, 0x01, 0x01
        /*0010*/ 	.byte	0x02, 0x03, 0x00, 0x00, 0x02, 0x06, 0x01, 0x00, 0x04, 0x0b, 0x08, 0x00, 0x01, 0x00, 0x00, 0x00
        /*0020*/ 	.byte	0x00, 0x00, 0x00, 0x00


//--------------------- .nv.info._Z14sinwave_kernalP6float4jjf --------------------------
	.section	.nv.info._Z14sinwave_kernalP6float4jjf,"",@"SHT_CUDA_INFO"
	.sectionflags	@""
	.align	4


	//----- nvinfo : EIATTR_CUDA_API_VERSION
	.align		4
        /*0000*/ 	.byte	0x04, 0x37
        /*0002*/ 	.short	(.L_10 - .L_9)
.L_9:
        /*0004*/ 	.word	0x00000082


	//----- nvinfo : EIATTR_KPARAM_INFO
	.align		4
.L_10:
        /*0008*/ 	.byte	0x04, 0x17
        /*000a*/ 	.short	(.L_12 - .L_11)
.L_11:
        /*000c*/ 	.word	0x00000000
        /*0010*/ 	.short	0x0003
        /*0012*/ 	.short	0x0010
        /*0014*/ 	.byte	0x00, 0xf0, 0x11, 0x00


	//----- nvinfo : EIATTR_KPARAM_INFO
	.align		4
.L_12:
        /*0018*/ 	.byte	0x04, 0x17
        /*001a*/ 	.short	(.L_14 - .L_13)
.L_13:
        /*001c*/ 	.word	0x00000000
        /*0020*/ 	.short	0x0002
        /*0022*/ 	.short	0x000c
        /*0024*/ 	.byte	0x00, 0xf0, 0x11, 0x00


	//----- nvinfo : EIATTR_KPARAM_INFO
	.align		4
.L_14:
        /*0028*/ 	.byte	0x04, 0x17
        /*002a*/ 	.short	(.L_16 - .L_15)
.L_15:
        /*002c*/ 	.word	0x00000000
        /*0030*/ 	.short	0x0001
        /*0032*/ 	.short	0x0008
        /*0034*/ 	.byte	0x00, 0xf0, 0x11, 0x00


	//----- nvinfo : EIATTR_KPARAM_INFO
	.align		4
.L_16:
        /*0038*/ 	.byte	0x04, 0x17
        /*003a*/ 	.short	(.L_18 - .L_17)
.L_17:
        /*003c*/ 	.word	0x00000000
        /*0040*/ 	.short	0x0000
        /*0042*/ 	.short	0x0000
        /*0044*/ 	.byte	0x00, 0xf5, 0x21, 0x00


	//----- nvinfo : EIATTR_SPARSE_MMA_MASK
	.align		4
.L_18:
        /*0048*/ 	.byte	0x03, 0x50
        /*004a*/ 	.short	0x0000


	//----- nvinfo : EIATTR_MAXREG_COUNT
	.align		4
        /*004c*/ 	.byte	0x03, 0x1b
        /*004e*/ 	.short	0x00ff


	//----- nvinfo : EIATTR_MERCURY_ISA_VERSION
	.align		4
        /*0050*/ 	.byte	0x03, 0x5f
        /*0052*/ 	.short	0x0101


	//----- nvinfo : EIATTR_VRC_CTA_INIT_COUNT
	.align		4
        /*0054*/ 	.byte	0x02, 0x4a
	.zero		1
	.zero		1


	//----- nvinfo : EIATTR_EXIT_INSTR_OFFSETS
	.align		4
        /*0058*/ 	.byte	0x04, 0x1c
        /*005a*/ 	.short	(.L_20 - .L_19)


	//   ....[0]....
.L_19:
        /*005c*/ 	.word	0x00000dc0


	//----- nvinfo : EIATTR_CRS_STACK_SIZE
	.align		4
.L_20:
        /*0060*/ 	.byte	0x04, 0x1e
        /*0062*/ 	.short	(.L_22 - .L_21)
.L_21:
        /*0064*/ 	.word	0x00000000


	//----- nvinfo : EIATTR_CBANK_PARAM_SIZE
	.align		4
.L_22:
        /*0068*/ 	.byte	0x03, 0x19
        /*006a*/ 	.short	0x0014


	//----- nvinfo : EIATTR_PARAM_CBANK
	.align		4
        /*006c*/ 	.byte	0x04, 0x0a
        /*006e*/ 	.short	(.L_24 - .L_23)
	.align		4
.L_23:
        /*0070*/ 	.word	index@(.nv.constant0._Z14sinwave_kernalP6float4jjf)
        /*0074*/ 	.short	0x0380
        /*0076*/ 	.short	0x0014


	//----- nvinfo : EIATTR_SW_WAR
	.align		4
.L_24:
        /*0078*/ 	.byte	0x04, 0x36
        /*007a*/ 	.short	(.L_26 - .L_25)
.L_25:
        /*007c*/ 	.word	0x00000008
.L_26:


//--------------------- .nv.callgraph             --------------------------
	.section	.nv.callgraph,"",@"SHT_CUDA_CALLGRAPH"
	.align	4
	.sectionentsize	8
	.align		4
        /*0000*/ 	.word	0x00000000
	.align		4
        /*0004*/ 	.word	0xffffffff
	.align		4
        /*0008*/ 	.word	0x00000000
	.align		4
        /*000c*/ 	.word	0xfffffffe
	.align		4
        /*0010*/ 	.word	0x00000000
	.align		4
        /*0014*/ 	.word	0xfffffffd
	.align		4
        /*0018*/ 	.word	0x00000000
	.align		4
        /*001c*/ 	.word	0xfffffffc


//--------------------- .nv.constant4             --------------------------
	.section	.nv.constant4,"a",@progbits
	.align	8
	.align		8
.nv.constant4:
        /*0000*/ 	.dword	__cudart_i2opi_f


//--------------------- .text._Z14sinwave_kernalP6float4jjf --------------------------
	.section	.text._Z14sinwave_kernalP6float4jjf,"ax",@progbits
	.align	128
        .global         _Z14sinwave_kernalP6float4jjf
        .type           _Z14sinwave_kernalP6float4jjf,@function
        .size           _Z14sinwave_kernalP6float4jjf,(.L_x_22 - _Z14sinwave_kernalP6float4jjf)
        .other          _Z14sinwave_kernalP6float4jjf,@"STO_CUDA_ENTRY STV_DEFAULT"
_Z14sinwave_kernalP6float4jjf:
.text._Z14sinwave_kernalP6float4jjf:
[----:B------:R-:W0:Y:S01]  /*0000*/  LDC R1, c[0x0][0x37c] ;  /* 0x0000df00ff017b82 */ /* 0x000e220000000800 */
[----:B------:R-:W1:Y:S01]  /*0010*/  S2R R0, SR_TID.X ;  /* 0x0000000000007919 */ /* 0x000e620000002100 */
[----:B------:R-:W2:Y:S06]  /*0020*/  LDCU UR5, c[0x0][0x388] ;  /* 0x00007100ff0577ac */ /* 0x000eac0008000800 */
[----:B------:R-:W1:Y:S01]  /*0030*/  S2UR UR4, SR_CTAID.X ;  /* 0x00000000000479c3 */ /* 0x000e620000002500 */
[----:B------:R-:W-:Y:S01]  /*0040*/  BSSY.RECONVERGENT B0, `(.L_x_0) ;  /* 0x0000015000007945 */ /* 0x000fe20003800200 */
[----:B------:R-:W3:Y:S01]  /*0050*/  S2R R9, SR_TID.Y ;  /* 0x0000000000097919 */ /* 0x000ee20000002200 */
[----:B0-----:R-:W-:-:S05]  /*0060*/  VIADD R1, R1, 0xffffffe0 ;  /* 0xffffffe001017836 */ /* 0x001fca0000000000 */
[----:B------:R-:W1:Y:S08]  /*0070*/  LDC R7, c[0x0][0x360] ;  /* 0x0000d800ff077b82 */ /* 0x000e700000000800 */
[----:B------:R-:W3:Y:S01]  /*0080*/  LDC R10, c[0x0][0x364] ;  /* 0x0000d900ff0a7b82 */ /* 0x000ee20000000800 */
[----:B--2---:R-:W-:-:S04]  /*0090*/  I2FP.F32.U32 R3, UR5 ;  /* 0x0000000500037c45 */ /* 0x004fc80008201000 */
[----:B------:R-:W0:Y:S03]  /*00a0*/  MUFU.RCP R2, R3 ;  /* 0x0000000300027308 */ /* 0x000e260000001000 */
[----:B------:R-:W3:Y:S01]  /*00b0*/  S2UR UR5, SR_CTAID.Y ;  /* 0x00000000000579c3 */ /* 0x000ee20000002600 */
[----:B-1----:R-:W-:-:S05]  /*00c0*/  IMAD R7, R7, UR4, R0 ;  /* 0x0000000407077c24 */ /* 0x002fca000f8e0200 */
[----:B------:R-:W-:Y:S01]  /*00d0*/  I2FP.F32.U32 R0, R7 ;  /* 0x0000000700007245 */ /* 0x000fe20000201000 */
[----:B0-----:R-:W-:-:S03]  /*00e0*/  FFMA R5, -R3, R2, 1 ;  /* 0x3f80000003057423 */ /* 0x001fc60000000102 */
[----:B------:R-:W0:Y:S01]  /*00f0*/  FCHK P0, R0, R3 ;  /* 0x0000000300007302 */ /* 0x000e220000000000 */
[----:B------:R-:W-:-:S04]  /*0100*/  FFMA R5, R2, R5, R2 ;  /* 0x0000000502057223 */ /* 0x000fc80000000002 */
[----:B------:R-:W-:Y:S01]  /*0110*/  FFMA R4, R0, R5, RZ ;  /* 0x0000000500047223 */ /* 0x000fe200000000ff */
[----:B---3--:R-:W-:-:S03]  /*0120*/  IMAD R10, R10, UR5, R9 ;  /* 0x000000050a0a7c24 */ /* 0x008fc6000f8e0209 */
[----:B------:R-:W-:-:S04]  /*0130*/  FFMA R2, -R3, R4, R0 ;  /* 0x0000000403027223 */ /* 0x000fc80000000100 */
[----:B------:R-:W-:Y:S01]  /*0140*/  FFMA R4, R5, R2, R4 ;  /* 0x0000000205047223 */ /* 0x000fe20000000004 */
[----:B0-----:R-:W-:Y:S06]  /*0150*/  @!P0 BRA `(.L_x_1) ;  /* 0x00000000000c8947 */ /* 0x001fec0003800000 */
[----:B------:R-:W-:-:S07]  /*0160*/  MOV R2, 0x180 ;  /* 0x0000018000027802 */ /* 0x000fce0000000f00 */
[----:B------:R-:W-:Y:S05]  /*0170*/  CALL.REL.NOINC `($__internal_0_$__cuda_sm3x_div_rn_noftz_f32_slowpath) ;  /* 0x0000000c00147944 */ /* 0x000fea0003c00000 */
[----:B------:R-:W-:-:S07]  /*0180*/  IMAD.MOV.U32 R4, RZ, RZ, R0 ;  /* 0x000000ffff047224 */ /* 0x000fce00078e0000 */
.L_x_1:
[----:B------:R-:W-:Y:S05]  /*0190*/  BSYNC.RECONVERGENT B0 ;  /* 0x0000000000007941 */ /* 0x000fea0003800200 */
.L_x_0:
[----:B------:R-:W0:Y:S01]  /*01a0*/  LDCU UR4, c[0x0][0x38c] ;  /* 0x00007180ff0477ac */ /* 0x000e220008000800 */
[----:B------:R-:W-:Y:S01]  /*01b0*/  I2FP.F32.U32 R0, R10 ;  /* 0x0000000a00007245 */ /* 0x000fe20000201000 */
[----:B------:R-:W-:Y:S01]  /*01c0*/  BSSY.RECONVERGENT B0, `(.L_x_2) ;  /* 0x000000d000007945 */ /* 0x000fe20003800200 */
[----:B0-----:R-:W-:-:S04]  /*01d0*/  I2FP.F32.U32 R3, UR4 ;  /* 0x0000000400037c45 */ /* 0x001fc80008201000 */
[----:B------:R-:W0:Y:S08]  /*01e0*/  MUFU.RCP R2, R3 ;  /* 0x0000000300027308 */ /* 0x000e300000001000 */
[----:B------:R-:W1:Y:S01]  /*01f0*/  FCHK P0, R0, R3 ;  /* 0x0000000300007302 */ /* 0x000e620000000000 */
[----:B0-----:R-:W-:-:S04]  /*0200*/  FFMA R5, -R3, R2, 1 ;  /* 0x3f80000003057423 */ /* 0x001fc80000000102 */
[----:B------:R-:W-:-:S04]  /*0210*/  FFMA R5, R2, R5, R2 ;  /* 0x0000000502057223 */ /* 0x000fc80000000002 */
[----:B------:R-:W-:-:S04]  /*0220*/  FFMA R2, R0, R5, RZ ;  /* 0x0000000500027223 */ /* 0x000fc800000000ff */
[----:B------:R-:W-:-:S04]  /*0230*/  FFMA R6, -R3, R2, R0 ;  /* 0x0000000203067223 */ /* 0x000fc80000000100 */
[----:B------:R-:W-:Y:S01]  /*0240*/  FFMA R6, R5, R6, R2 ;  /* 0x0000000605067223 */ /* 0x000fe20000000002 */
[----:B-1----:R-:W-:Y:S06]  /*0250*/  @!P0 BRA `(.L_x_3) ;  /* 0x00000000000c8947 */ /* 0x002fec0003800000 */
[----:B------:R-:W-:-:S07]  /*0260*/  MOV R2, 0x280 ;  /* 0x0000028000027802 */ /* 0x000fce0000000f00 */
[----:B------:R-:W-:Y:S05]  /*0270*/  CALL.REL.NOINC `($__internal_0_$__cuda_sm3x_div_rn_noftz_f32_slowpath) ;  /* 0x0000000800d47944 */ /* 0x000fea0003c00000 */
[----:B------:R-:W-:-:S07]  /*0280*/  IMAD.MOV.U32 R6, RZ, RZ, R0 ;  /* 0x000000ffff067224 */ /* 0x000fce00078e0000 */
.L_x_3:
[----:B------:R-:W-:Y:S05]  /*0290*/  BSYNC.RECONVERGENT B0 ;  /* 0x0000000000007941 */ /* 0x000fea0003800200 */
.L_x_2:
[----:B------:R-:W0:Y:S01]  /*02a0*/  LDC R9, c[0x0][0x390] ;  /* 0x0000e400ff097b82 */ /* 0x000e220000000800 */
[----:B------:R-:W-:Y:S01]  /*02b0*/  IMAD.MOV.U32 R5, RZ, RZ, 0x40000000 ;  /* 0x40000000ff057424 */ /* 0x000fe200078e00ff */
[----:B------:R-:W1:Y:S01]  /*02c0*/  LDCU.64 UR6, c[0x0][0x358] ;  /* 0x00006b00ff0677ac */ /* 0x000e620008000a00 */
[----:B------:R-:W-:Y:S02]  /*02d0*/  BSSY.RECONVERGENT B0, `(.L_x_4) ;  /* 0x0000043000007945 */ /* 0x000fe40003800200 */
[-C--:B------:R-:W-:Y:S01]  /*02e0*/  FFMA R4, R4, R5.reuse, -1 ;  /* 0xbf80000004047423 */ /* 0x080fe20000000005 */
[----:B------:R-:W-:-:S03]  /*02f0*/  FFMA R6, R6, R5, -1 ;  /* 0xbf80000006067423 */ /* 0x000fc60000000005 */
[----:B0-----:R-:W-:-:S04]  /*0300*/  FFMA R11, R4, 4, R9 ;  /* 0x40800000040b7823 */ /* 0x001fc80000000009 */
[C---:B------:R-:W-:Y:S01]  /*0310*/  FMUL R0, R11.reuse, 0.63661974668502807617 ;  /* 0x3f22f9830b007820 */ /* 0x040fe20000400000 */
[----:B------:R-:W-:-:S05]  /*0320*/  FSETP.GE.AND P0, PT, |R11|, 105615, PT ;  /* 0x47ce47800b00780b */ /* 0x000fca0003f06200 */
[----:B------:R-:W0:Y:S02]  /*0330*/  F2I.NTZ R0, R0 ;  /* 0x0000000000007305 */ /* 0x000e240000203100 */
[----:B0-----:R-:W-:-:S05]  /*0340*/  I2FP.F32.S32 R2, R0 ;  /* 0x0000000000027245 */ /* 0x001fca0000201400 */
[----:B------:R-:W-:-:S04]  /*0350*/  FFMA R3, R2, -1.5707962512969970703, R11 ;  /* 0xbfc90fda02037823 */ /* 0x000fc8000000000b */
[----:B------:R-:W-:-:S04]  /*0360*/  FFMA R3, R2, -7.5497894158615963534e-08, R3 ;  /* 0xb3a2216802037823 */ /* 0x000fc80000000003 */
[----:B------:R-:W-:Y:S01]  /*0370*/  FFMA R3, R2, -5.3903029534742383927e-15, R3 ;  /* 0xa7c234c502037823 */ /* 0x000fe20000000003 */
[----:B-1----:R-:W-:Y:S06]  /*0380*/  @!P0 BRA `(.L_x_5) ;  /* 0x0000000000dc8947 */ /* 0x002fec0003800000 */
[----:B------:R-:W-:-:S13]  /*0390*/  FSETP.NEU.AND P0, PT, |R11|, +INF , PT ;  /* 0x7f8000000b00780b */ /* 0x000fda0003f0d200 */
[----:B------:R-:W-:Y:S01]  /*03a0*/  @!P0 FMUL R3, RZ, R11 ;  /* 0x0000000bff038220 */ /* 0x000fe20000400000 */
[----:B------:R-:W-:Y:S01]  /*03b0*/  @!P0 IMAD.MOV.U32 R0, RZ, RZ, RZ ;  /* 0x000000ffff008224 */ /* 0x000fe200078e00ff */
[----:B------:R-:W-:Y:S06]  /*03c0*/  @!P0 BRA `(.L_x_5) ;  /* 0x0000000000cc8947 */ /* 0x000fec0003800000 */
[----:B------:R-:W-:Y:S01]  /*03d0*/  IMAD.SHL.U32 R2, R11, 0x100, RZ ;  /* 0x000001000b027824 */ /* 0x000fe200078e00ff */
[----:B------:R-:W0:Y:S01]  /*03e0*/  LDCU.64 UR8, c[0x4][URZ] ;  /* 0x01000000ff0877ac */ /* 0x000e220008000a00 */
[----:B------:R-:W-:Y:S02]  /*03f0*/  IMAD.MOV.U32 R8, RZ, RZ, RZ ;  /* 0x000000ffff087224 */ /* 0x000fe400078e00ff */
[----:B------:R-:W-:Y:S01]  /*0400*/  IMAD.MOV.U32 R0, RZ, RZ, R1 ;  /* 0x000000ffff007224 */ /* 0x000fe200078e0001 */
[----:B------:R-:W-:Y:S01]  /*0410*/  LOP3.LUT R15, R2, 0x80000000, RZ, 0xfc, !PT ;  /* 0x80000000020f7812 */ /* 0x000fe200078efcff */
[----:B------:R-:W-:Y:S01]  /*0420*/  UMOV UR5, URZ ;  /* 0x000000ff00057c82 */ /* 0x000fe20008000000 */
[----:B------:R-:W-:-:S05]  /*0430*/  UMOV UR4, URZ ;  /* 0x000000ff00047c82 */ /* 0x000fca0008000000 */
.L_x_6:
[----:B0-----:R-:W-:Y:S02]  /*0440*/  IMAD.U32 R12, RZ, RZ, UR8 ;  /* 0x00000008ff0c7e24 */ /* 0x001fe4000f8e00ff */
[----:B------:R-:W-:-:S05]  /*0450*/  IMAD.U32 R13, RZ, RZ, UR9 ;  /* 0x00000009ff0d7e24 */ /* 0x000fca000f8e00ff */
[----:B------:R-:W2:Y:S01]  /*0460*/  LDG.E.CONSTANT R2, desc[UR6][R12.64] ;  /* 0x000000060c027981 */ /* 0x000ea2000c1e9900 */
[----:B------:R-:W-:Y:S02]  /*0470*/  UIADD3 UR8, UP0, UPT, UR8, 0x4, URZ ;  /* 0x0000000408087890 */ /* 0x000fe4000ff1e0ff */
[----:B------:R-:W-:Y:S02]  /*0480*/  UIADD3 UR4, UPT, UPT, UR4, 0x1, URZ ;  /* 0x0000000104047890 */ /* 0x000fe4000fffe0ff */
[----:B------:R-:W-:Y:S02]  /*0490*/  UIADD3.X UR9, UPT, UPT, URZ, UR9, URZ, UP0, !UPT ;  /* 0x00000009ff097290 */ /* 0x000fe400087fe4ff */
[----:B------:R-:W-:Y:S01]  /*04a0*/  UISETP.NE.AND UP0, UPT, UR4, 0x6, UPT ;  /* 0x000000060400788c */ /* 0x000fe2000bf05270 */
[----:B--2---:R-:W-:-:S03]  /*04b0*/  IMAD.WIDE.U32 R2, R2, R15, RZ ;  /* 0x0000000f02027225 */ /* 0x004fc600078e00ff */
[----:B------:R-:W-:-:S04]  /*04c0*/  IADD3 R5, P0, PT, R2, R8, RZ ;  /* 0x0000000802057210 */ /* 0x000fc80007f1e0ff */
[----:B------:R-:W-:Y:S01]  /*04d0*/  IADD3.X R8, PT, PT, R3, UR5, RZ, P0, !PT ;  /* 0x0000000503087c10 */ /* 0x000fe200087fe4ff */
[----:B------:R0:W-:Y:S02]  /*04e0*/  STL [R0], R5 ;  /* 0x0000000500007387 */ /* 0x0001e40000100800 */
[----:B0-----:R-:W-:Y:S01]  /*04f0*/  VIADD R0, R0, 0x4 ;  /* 0x0000000400007836 */ /* 0x001fe20000000000 */
[----:B------:R-:W-:Y:S06]  /*0500*/  BRA.U UP0, `(.L_x_6) ;  /* 0xfffffffd00cc7547 */ /* 0x000fec000b83ffff */
[----:B------:R-:W-:Y:S01]  /*0510*/  SHF.R.U32.HI R5, RZ, 0x17, R11 ;  /* 0x00000017ff057819 */ /* 0x000fe2000001160b */
[----:B------:R0:W-:Y:S03]  /*0520*/  STL [R1+0x18], R8 ;  /* 0x0000180801007387 */ /* 0x0001e60000100800 */
[C---:B------:R-:W-:Y:S02]  /*0530*/  LOP3.LUT R0, R5.reuse, 0xe0, RZ, 0xc0, !PT ;  /* 0x000000e005007812 */ /* 0x040fe400078ec0ff */
[----:B------:R-:W-:-:S03]  /*0540*/  LOP3.LUT P0, RZ, R5, 0x1f, RZ, 0xc0, !PT ;  /* 0x0000001f05ff7812 */ /* 0x000fc6000780c0ff */
[----:B------:R-:W-:-:S05]  /*0550*/  VIADD R0, R0, 0xffffff80 ;  /* 0xffffff8000007836 */ /* 0x000fca0000000000 */
[----:B------:R-:W-:-:S05]  /*0560*/  SHF.R.U32.HI R0, RZ, 0x5, R0 ;  /* 0x00000005ff007819 */ /* 0x000fca0000011600 */
[----:B------:R-:W-:-:S05]  /*0570*/  IMAD R14, R0, -0x4, R1 ;  /* 0xfffffffc000e7824 */ /* 0x000fca00078e0201 */
[----:B------:R-:W2:Y:S04]  /*0580*/  LDL R0, [R14+0x18] ;  /* 0x000018000e007983 */ /* 0x000ea80000100800 */
[----:B------:R-:W2:Y:S04]  /*0590*/  LDL R3, [R14+0x14] ;  /* 0x000014000e037983 */ /* 0x000ea80000100800 */
[----:B------:R-:W3:Y:S01]  /*05a0*/  @P0 LDL R2, [R14+0x10] ;  /* 0x000010000e020983 */ /* 0x000ee20000100800 */
[----:B------:R-:W-:Y:S01]  /*05b0*/  LOP3.LUT R5, R5, 0x1f, RZ, 0xc0, !PT ;  /* 0x0000001f05057812 */ /* 0x000fe200078ec0ff */
[----:B------:R-:W-:Y:S01]  /*05c0*/  UMOV UR4, 0x54442d19 ;  /* 0x54442d1900047882 */ /* 0x000fe20000000000 */
[----:B------:R-:W-:-:S02]  /*05d0*/  UMOV UR5, 0x3bf921fb ;  /* 0x3bf921fb00057882 */ /* 0x000fc40000000000 */
[-C--:B--2---:R-:W-:Y:S02]  /*05e0*/  @P0 SHF.L.W.U32.HI R0, R3, R5.reuse, R0 ;  /* 0x0000000503000219 */ /* 0x084fe40000010e00 */
[----:B---3--:R-:W-:Y:S02]  /*05f0*/  @P0 SHF.L.W.U32.HI R3, R2, R5, R3 ;  /* 0x0000000502030219 */ /* 0x008fe40000010e03 */
[----:B------:R-:W-:Y:S02]  /*0600*/  ISETP.GE.AND P0, PT, R11, RZ, PT ;  /* 0x000000ff0b00720c */ /* 0x000fe40003f06270 */
[C---:B------:R-:W-:Y:S01]  /*0610*/  SHF.L.W.U32.HI R2, R3.reuse, 0x2, R0 ;  /* 0x0000000203027819 */ /* 0x040fe20000010e00 */
[----:B------:R-:W-:-:S03]  /*0620*/  IMAD.SHL.U32 R3, R3, 0x4, RZ ;  /* 0x0000000403037824 */ /* 0x000fc600078e00ff */
[----:B------:R-:W-:Y:S02]  /*0630*/  SHF.R.S32.HI R5, RZ, 0x1f, R2 ;  /* 0x0000001fff057819 */ /* 0x000fe40000011402 */
[----:B------:R-:W-:Y:S02]  /*0640*/  LOP3.LUT R11, R2, R11, RZ, 0x3c, !PT ;  /* 0x0000000b020b7212 */ /* 0x000fe400078e3cff */
[C---:B------:R-:W-:Y:S02]  /*0650*/  LOP3.LUT R12, R5.reuse, R3, RZ, 0x3c, !PT ;  /* 0x00000003050c7212 */ /* 0x040fe400078e3cff */
[----:B------:R-:W-:Y:S02]  /*0660*/  LOP3.LUT R13, R5, R2, RZ, 0x3c, !PT ;  /* 0x00000002050d7212 */ /* 0x000fe400078e3cff */
[----:B------:R-:W-:Y:S02]  /*0670*/  SHF.R.U32.HI R3, RZ, 0x1e, R0 ;  /* 0x0000001eff037819 */ /* 0x000fe40000011600 */
[----:B------:R-:W-:-:S02]  /*0680*/  ISETP.GE.AND P1, PT, R11, RZ, PT ;  /* 0x000000ff0b00720c */ /* 0x000fc40003f26270 */
[----:B------:R-:W1:Y:S01]  /*0690*/  I2F.F64.S64 R12, R12 ;  /* 0x0000000c000c7312 */ /* 0x000e620000301c00 */
[----:B------:R-:W-:-:S05]  /*06a0*/  LEA.HI R0, R2, R3, RZ, 0x1 ;  /* 0x0000000302007211 */ /* 0x000fca00078f08ff */
[----:B------:R-:W-:-:S04]  /*06b0*/  IMAD.MOV R2, RZ, RZ, -R0 ;  /* 0x000000ffff027224 */ /* 0x000fc800078e0a00 */
[----:B------:R-:W-:Y:S01]  /*06c0*/  @!P0 IMAD.MOV.U32 R0, RZ, RZ, R2 ;  /* 0x000000ffff008224 */ /* 0x000fe200078e0002 */
[----:B-1----:R-:W-:-:S10]  /*06d0*/  DMUL R14, R12, UR4 ;  /* 0x000000040c0e7c28 */ /* 0x002fd40008000000 */
[----:B------:R-:W1:Y:S02]  /*06e0*/  F2F.F32.F64 R14, R14 ;  /* 0x0000000e000e7310 */ /* 0x000e640000301000 */
[----:B01----:R-:W-:-:S07]  /*06f0*/  FSEL R3, -R14, R14, !P1 ;  /* 0x0000000e0e037208 */ /* 0x003fce0004800100 */
.L_x_5:
[----:B------:R-:W-:Y:S05]  /*0700*/  BSYNC.RECONVERGENT B0 ;  /* 0x0000000000007941 */ /* 0x000fea0003800200 */
.L_x_4:
[----:B------:R-:W-:Y:S01]  /*0710*/  FFMA R11, R6, 4, R9 ;  /* 0x40800000060b7823 */ /* 0x000fe20000000009 */
[----:B------:R-:W-:Y:S02]  /*0720*/  IMAD.MOV.U32 R14, RZ, RZ, 0x37cbac00 ;  /* 0x37cbac00ff0e7424 */ /* 0x000fe400078e00ff */
[----:B------:R-:W-:Y:S01]  /*0730*/  FMUL R5, R3, R3 ;  /* 0x0000000303057220 */ /* 0x000fe20000400000 */
[C---:B------:R-:W-:Y:S01]  /*0740*/  LOP3.LUT R9, R0.reuse, 0x1, RZ, 0xc0, !PT ;  /* 0x0000000100097812 */ /* 0x040fe200078ec0ff */
[----:B------:R-:W-:Y:S01]  /*0750*/  FMUL R2, R11, 0.63661974668502807617 ;  /* 0x3f22f9830b027820 */ /* 0x000fe20000400000 */
[----:B------:R-:W-:Y:S02]  /*0760*/  IMAD.MOV.U32 R12, RZ, RZ, 0x3d2aaabb ;  /* 0x3d2aaabbff0c7424 */ /* 0x000fe400078e00ff */
[----:B------:R-:W-:Y:S01]  /*0770*/  FFMA R8, R5, R14, -0.0013887860113754868507 ;  /* 0xbab607ed05087423 */ /* 0x000fe2000000000e */
[----:B------:R-:W-:Y:S01]  /*0780*/  ISETP.NE.U32.AND P0, PT, R9, 0x1, PT ;  /* 0x000000010900780c */ /* 0x000fe20003f05070 */
[----:B------:R-:W-:Y:S01]  /*0790*/  IMAD.MOV.U32 R9, RZ, RZ, 0x3effffff ;  /* 0x3effffffff097424 */ /* 0x000fe200078e00ff */
[----:B------:R-:W-:Y:S01]  /*07a0*/  LOP3.LUT P1, RZ, R0, 0x2, RZ, 0xc0, !PT ;  /* 0x0000000200ff7812 */ /* 0x000fe2000782c0ff */
[----:B------:R-:W0:Y:S01]  /*07b0*/  F2I.NTZ R2, R2 ;  /* 0x0000000200027305 */ /* 0x000e220000203100 */
[----:B------:R-:W-:Y:S01]  /*07c0*/  FSEL R8, R8, -0.00019574658654164522886, !P0 ;  /* 0xb94d415308087808 */ /* 0x000fe20004000000 */
[----:B------:R-:W-:Y:S01]  /*07d0*/  BSSY.RECONVERGENT B0, `(.L_x_7) ;  /* 0x0000046000007945 */ /* 0x000fe20003800200 */
[----:B------:R-:W-:-:S02]  /*07e0*/  FSEL R12, R12, 0.0083327032625675201416, !P0 ;  /* 0x3c0885e40c0c7808 */ /* 0x000fc40004000000 */
[----:B------:R-:W-:-:S03]  /*07f0*/  FSEL R0, R3, 1, P0 ;  /* 0x3f80000003007808 */ /* 0x000fc60000000000 */
[----:B------:R-:W-:Y:S01]  /*0800*/  FFMA R8, R5, R8, R12 ;  /* 0x0000000805087223 */ /* 0x000fe2000000000c */
[----:B------:R-:W-:Y:S02]  /*0810*/  FSEL R12, -R9, -0.16666662693023681641, !P0 ;  /* 0xbe2aaaa8090c7808 */ /* 0x000fe40004000100 */
[----:B------:R-:W-:-:S03]  /*0820*/  FSETP.GE.AND P0, PT, |R11|, 105615, PT ;  /* 0x47ce47800b00780b */ /* 0x000fc60003f06200 */
[C---:B------:R-:W-:Y:S01]  /*0830*/  FFMA R8, R5.reuse, R8, R12 ;  /* 0x0000000805087223 */ /* 0x040fe2000000000c */
[----:B0-----:R-:W-:Y:S01]  /*0840*/  I2FP.F32.S32 R16, R2 ;  /* 0x0000000200107245 */ /* 0x001fe20000201400 */
[----:B------:R-:W-:-:S04]  /*0850*/  FFMA R5, R5, R0, RZ ;  /* 0x0000000005057223 */ /* 0x000fc800000000ff */
[----:B------:R-:W-:Y:S01]  /*0860*/  FFMA R3, R16, -1.5707962512969970703, R11 ;  /* 0xbfc90fda10037823 */ /* 0x000fe2000000000b */
[----:B------:R-:W-:-:S03]  /*0870*/  FFMA R9, R5, R8, R0 ;  /* 0x0000000805097223 */ /* 0x000fc60000000000 */
[----:B------:R-:W-:Y:S01]  /*0880*/  FFMA R3, R16, -7.5497894158615963534e-08, R3 ;  /* 0xb3a2216810037823 */ /* 0x000fe20000000003 */
[----:B------:R-:W-:-:S03]  /*0890*/  @P1 FADD R9, RZ, -R9 ;  /* 0x80000009ff091221 */ /* 0x000fc60000000000 */
[----:B------:R-:W-:Y:S01]  /*08a0*/  FFMA R0, R16, -5.3903029534742383927e-15, R3 ;  /* 0xa7c234c510007823 */ /* 0x000fe20000000003 */
[----:B------:R-:W-:Y:S06]  /*08b0*/  @!P0 BRA `(.L_x_8) ;  /* 0x0000000000dc8947 */ /* 0x000fec0003800000 */
        /* <DEDUP_REMOVED lines=11> */
.L_x_9:
        /* <DEDUP_REMOVED lines=44> */
.L_x_8:
[----:B------:R-:W-:Y:S05]  /*0c30*/  BSYNC.RECONVERGENT B0 ;  /* 0x0000000000007941 */ /* 0x000fea0003800200 */
.L_x_7:
[----:B------:R-:W-:Y:S01]  /*0c40*/  FMUL R11, R0, R0 ;  /* 0x00000000000b7220 */ /* 0x000fe20000400000 */
[C---:B------:R-:W-:Y:S01]  /*0c50*/  LOP3.LUT R3, R2.reuse, 0x1, RZ, 0xc0, !PT ;  /* 0x0000000102037812 */ /* 0x040fe200078ec0ff */
[----:B------:R-:W-:Y:S01]  /*0c60*/  IMAD.MOV.U32 R8, RZ, RZ, 0x3c0885e4 ;  /* 0x3c0885e4ff087424 */ /* 0x000fe200078e00ff */
[----:B------:R-:W0:Y:S01]  /*0c70*/  LDCU UR4, c[0x0][0x388] ;  /* 0x00007100ff0477ac */ /* 0x000e220008000800 */
[----:B------:R-:W-:Y:S01]  /*0c80*/  FFMA R14, R11, R14, -0.0013887860113754868507 ;  /* 0xbab607ed0b0e7423 */ /* 0x000fe2000000000e */
[----:B------:R-:W-:Y:S01]  /*0c90*/  ISETP.NE.U32.AND P0, PT, R3, 0x1, PT ;  /* 0x000000010300780c */ /* 0x000fe20003f05070 */
[----:B------:R-:W-:Y:S02]  /*0ca0*/  VIADD R5, R2, 0x1 ;  /* 0x0000000102057836 */ /* 0x000fe40000000000 */
[----:B------:R-:W1:Y:S01]  /*0cb0*/  LDC.64 R2, c[0x0][0x380] ;  /* 0x0000e000ff027b82 */ /* 0x000e620000000a00 */
[----:B------:R-:W-:Y:S01]  /*0cc0*/  IMAD.MOV.U32 R12, RZ, RZ, 0x3e2aaaa8 ;  /* 0x3e2aaaa8ff0c7424 */ /* 0x000fe200078e00ff */
[----:B------:R-:W-:-:S02]  /*0cd0*/  FSEL R14, R14, -0.00019574658654164522886, P0 ;  /* 0xb94d41530e0e7808 */ /* 0x000fc40000000000 */
[----:B------:R-:W-:Y:S02]  /*0ce0*/  FSEL R8, R8, 0.041666727513074874878, !P0 ;  /* 0x3d2aaabb08087808 */ /* 0x000fe40004000000 */
[----:B------:R-:W-:Y:S02]  /*0cf0*/  LOP3.LUT P1, RZ, R5, 0x2, RZ, 0xc0, !PT ;  /* 0x0000000205ff7812 */ /* 0x000fe4000782c0ff */
[----:B------:R-:W-:Y:S01]  /*0d00*/  FSEL R5, -R12, -0.4999999701976776123, !P0 ;  /* 0xbeffffff0c057808 */ /* 0x000fe20004000100 */
[----:B------:R-:W-:Y:S01]  /*0d10*/  FFMA R8, R11, R14, R8 ;  /* 0x0000000e0b087223 */ /* 0x000fe20000000008 */
[----:B------:R-:W-:-:S03]  /*0d20*/  FSEL R0, R0, 1, !P0 ;  /* 0x3f80000000007808 */ /* 0x000fc60004000000 */
[C---:B------:R-:W-:Y:S02]  /*0d30*/  FFMA R5, R11.reuse, R8, R5 ;  /* 0x000000080b057223 */ /* 0x040fe40000000005 */
[----:B------:R-:W-:-:S04]  /*0d40*/  FFMA R11, R11, R0, RZ ;  /* 0x000000000b0b7223 */ /* 0x000fc800000000ff */
[----:B------:R-:W-:Y:S01]  /*0d50*/  FFMA R0, R11, R5, R0 ;  /* 0x000000050b007223 */ /* 0x000fe20000000000 */
[----:B0-----:R-:W-:Y:S02]  /*0d60*/  IMAD R5, R10, UR4, R7 ;  /* 0x000000040a057c24 */ /* 0x001fe4000f8e0207 */
[----:B------:R-:W-:Y:S02]  /*0d70*/  IMAD.MOV.U32 R7, RZ, RZ, 0x3f800000 ;  /* 0x3f800000ff077424 */ /* 0x000fe400078e00ff */
[----:B------:R-:W-:Y:S01]  /*0d80*/  @P1 FADD R0, RZ, -R0 ;  /* 0x80000000ff001221 */ /* 0x000fe20000000000 */
[----:B-1----:R-:W-:-:S04]  /*0d90*/  IMAD.WIDE.U32 R2, R5, 0x10, R2 ;  /* 0x0000001005027825 */ /* 0x002fc800078e0002 */
[----:B------:R-:W-:-:S05]  /*0da0*/  FMUL.D2 R5, R9, R0 ;  /* 0x0000000009057220 */ /* 0x000fca0000300000 */
[----:B------:R-:W-:Y:S01]  /*0db0*/  STG.E.128 desc[UR6][R2.64], R4 ;  /* 0x0000000402007986 */ /* 0x000fe2000c101d06 */
[----:B------:R-:W-:Y:S05]  /*0dc0*/  EXIT ;  /* 0x000000000000794d */ /* 0x000fea0003800000 */
        .weak           $__internal_0_$__cuda_sm3x_div_rn_noftz_f32_slowpath
        .type           $__internal_0_$__cuda_sm3x_div_rn_noftz_f32_slowpath,@function
        .size           $__internal_0_$__cuda_sm3x_div_rn_noftz_f32_slowpath,(.L_x_22 - $__internal_0_$__cuda_sm3x_div_rn_noftz_f32_slowpath)
$__internal_0_$__cuda_sm3x_div_rn_noftz_f32_slowpath:
[----:B------:R-:W-:Y:S01]  /*0dd0*/  SHF.R.U32.HI R6, RZ, 0x17, R3 ;  /* 0x00000017ff067819 */ /* 0x000fe20000011603 */
[----:B------:R-:W-:Y:S01]  /*0de0*/  BSSY.RECONVERGENT B1, `(.L_x_10) ;  /* 0x0000062000017945 */ /* 0x000fe20003800200 */
[----:B------:R-:W-:Y:S02]  /*0df0*/  SHF.R.U32.HI R5, RZ, 0x17, R0 ;  /* 0x00000017ff057819 */ /* 0x000fe40000011600 */
[----:B------:R-:W-:Y:S02]  /*0e00*/  LOP3.LUT R12, R6, 0xff, RZ, 0xc0, !PT ;  /* 0x000000ff060c7812 */ /* 0x000fe400078ec0ff */
[----:B------:R-:W-:-:S03]  /*0e10*/  LOP3.LUT R11, R5, 0xff, RZ, 0xc0, !PT ;  /* 0x000000ff050b7812 */ /* 0x000fc600078ec0ff */
[----:B------:R-:W-:Y:S02]  /*0e20*/  VIADD R8, R12, 0xffffffff ;  /* 0xffffffff0c087836 */ /* 0x000fe40000000000 */
[----:B------:R-:W-:-:S03]  /*0e30*/  VIADD R6, R11, 0xffffffff ;  /* 0xffffffff0b067836 */ /* 0x000fc60000000000 */
[----:B------:R-:W-:-:S04]  /*0e40*/  ISETP.GT.U32.AND P0, PT, R8, 0xfd, PT ;  /* 0x000000fd0800780c */ /* 0x000fc80003f04070 */
[----:B------:R-:W-:-:S13]  /*0e50*/  ISETP.GT.U32.OR P0, PT, R6, 0xfd, P0 ;  /* 0x000000fd0600780c */ /* 0x000fda0000704470 */
[----:B------:R-:W-:Y:S01]  /*0e60*/  @!P0 IMAD.MOV.U32 R5, RZ, RZ, RZ ;  /* 0x000000ffff058224 */ /* 0x000fe200078e00ff */
[----:B------:R-:W-:Y:S06]  /*0e70*/  @!P0 BRA `(.L_x_11) ;  /* 0x00000000005c8947 */ /* 0x000fec0003800000 */
[----:B------:R-:W-:Y:S02]  /*0e80*/  FSETP.GTU.FTZ.AND P0, PT, |R0|, +INF , PT ;  /* 0x7f8000000000780b */ /* 0x000fe40003f1c200 */
[----:B------:R-:W-:-:S04]  /*0e90*/  FSETP.GTU.FTZ.AND P1, PT, |R3|, +INF , PT ;  /* 0x7f8000000300780b */ /* 0x000fc80003f3c200 */
[----:B------:R-:W-:-:S13]  /*0ea0*/  PLOP3.LUT P0, PT, P0, P1, PT, 0xf8, 0x8f ;  /* 0x00000000008f781c */ /* 0x000fda0000703f70 */
[----:B------:R-:W-:Y:S05]  /*0eb0*/  @P0 BRA `(.L_x_12) ;  /* 0x00000004004c0947 */ /* 0x000fea0003800000 */
[----:B------:R-:W-:-:S13]  /*0ec0*/  LOP3.LUT P0, RZ, R3, 0x7fffffff, R0, 0xc8, !PT ;  /* 0x7fffffff03ff7812 */ /* 0x000fda000780c800 */
[----:B------:R-:W-:Y:S05]  /*0ed0*/  @!P0 BRA `(.L_x_13) ;  /* 0x00000004003c8947 */ /* 0x000fea0003800000 */
[C---:B------:R-:W-:Y:S02]  /*0ee0*/  FSETP.NEU.FTZ.AND P2, PT, |R0|.reuse, +INF , PT ;  /* 0x7f8000000000780b */ /* 0x040fe40003f5d200 */
[----:B------:R-:W-:Y:S02]  /*0ef0*/  FSETP.NEU.FTZ.AND P1, PT, |R3|, +INF , PT ;  /* 0x7f8000000300780b */ /* 0x000fe40003f3d200 */
[----:B------:R-:W-:-:S11]  /*0f00*/  FSETP.NEU.FTZ.AND P0, PT, |R0|, +INF , PT ;  /* 0x7f8000000000780b */ /* 0x000fd60003f1d200 */
[----:B------:R-:W-:Y:S05]  /*0f10*/  @!P1 BRA !P2, `(.L_x_13) ;  /* 0x00000004002c9947 */ /* 0x000fea0005000000 */
[----:B------:R-:W-:-:S04]  /*0f20*/  LOP3.LUT P2, RZ, R0, 0x7fffffff, RZ, 0xc0, !PT ;  /* 0x7fffffff00ff7812 */ /* 0x000fc8000784c0ff */
[----:B------:R-:W-:-:S13]  /*0f30*/  PLOP3.LUT P1, PT, P1, P2, PT, 0x2f, 0xf2 ;  /* 0x0000000000f2781c */ /* 0x000fda0000f24577 */
[----:B------:R-:W-:Y:S05]  /*0f40*/  @P1 BRA `(.L_x_14) ;  /* 0x0000000400181947 */ /* 0x000fea0003800000 */
[----:B------:R-:W-:-:S04]  /*0f50*/  LOP3.LUT P1, RZ, R3, 0x7fffffff, RZ, 0xc0, !PT ;  /* 0x7fffffff03ff7812 */ /* 0x000fc8000782c0ff */
[----:B------:R-:W-:-:S13]  /*0f60*/  PLOP3.LUT P0, PT, P0, P1, PT, 0x2f, 0xf2 ;  /* 0x0000000000f2781c */ /* 0x000fda0000702577 */
[----:B------:R-:W-:Y:S05]  /*0f70*/  @P0 BRA `(.L_x_15) ;  /* 0x0000000400000947 */ /* 0x000fea0003800000 */
[----:B------:R-:W-:Y:S02]  /*0f80*/  ISETP.GE.AND P0, PT, R6, RZ, PT ;  /* 0x000000ff0600720c */ /* 0x000fe40003f06270 */
[----:B------:R-:W-:-:S11]  /*0f90*/  ISETP.GE.AND P1, PT, R8, RZ, PT ;  /* 0x000000ff0800720c */ /* 0x000fd60003f26270 */
[----:B------:R-:W-:Y:S02]  /*0fa0*/  @P0 IMAD.MOV.U32 R5, RZ, RZ, RZ ;  /* 0x000000ffff050224 */ /* 0x000fe400078e00ff */
[----:B------:R-:W-:Y:S01]  /*0fb0*/  @!P0 FFMA R0, R0, 1.84467440737095516160e+19, RZ ;  /* 0x5f80000000008823 */ /* 0x000fe200000000ff */
[----:B------:R-:W-:Y:S02]  /*0fc0*/  @!P0 IMAD.MOV.U32 R5, RZ, RZ, -0x40 ;  /* 0xffffffc0ff058424 */ /* 0x000fe400078e00ff */
[----:B------:R-:W-:Y:S02]  /*0fd0*/  @!P1 FFMA R3, R3, 1.84467440737095516160e+19, RZ ;  /* 0x5f80000003039823 */ /* 0x000fe400000000ff */
[----:B------:R-:W-:-:S07]  /*0fe0*/  @!P1 VIADD R5, R5, 0x40 ;  /* 0x0000004005059836 */ /* 0x000fce0000000000 */
.L_x_11:
[----:B------:R-:W-:Y:S01]  /*0ff0*/  LEA R6, R12, 0xc0800000, 0x17 ;  /* 0xc08000000c067811 */ /* 0x000fe200078eb8ff */
[----:B------:R-:W-:Y:S04]  /*1000*/  BSSY.RECONVERGENT B2, `(.L_x_16) ;  /* 0x0000036000027945 */ /* 0x000fe80003800200 */
[----:B------:R-:W-:Y:S02]  /*1010*/  IMAD.IADD R6, R3, 0x1, -R6 ;  /* 0x0000000103067824 */ /* 0x000fe400078e0a06 */
[----:B------:R-:W-:Y:S02]  /*1020*/  VIADD R3, R11, 0xffffff81 ;  /* 0xffffff810b037836 */ /* 0x000fe40000000000 */
[----:B------:R0:W1:Y:S01]  /*1030*/  MUFU.RCP R8, R6 ;  /* 0x0000000600087308 */ /* 0x0000620000001000 */
[----:B------:R-:W-:Y:S01]  /*1040*/  FADD.FTZ R9, -R6, -RZ ;  /* 0x800000ff06097221 */ /* 0x000fe20000010100 */
[C---:B------:R-:W-:Y:S01]  /*1050*/  IMAD R0, R3.reuse, -0x800000, R0 ;  /* 0xff80000003007824 */ /* 0x040fe200078e0200 */
[----:B0-----:R-:W-:-:S05]  /*1060*/  IADD3 R6, PT, PT, R3, 0x7f, -R12 ;  /* 0x0000007f03067810 */ /* 0x001fca0007ffe80c */
[----:B------:R-:W-:Y:S02]  /*1070*/  IMAD.IADD R6, R6, 0x1, R5 ;  /* 0x0000000106067824 */ /* 0x000fe400078e0205 */
[----:B-1----:R-:W-:-:S04]  /*1080*/  FFMA R11, R8, R9, 1 ;  /* 0x3f800000080b7423 */ /* 0x002fc80000000009 */
[----:B------:R-:W-:-:S04]  /*1090*/  FFMA R13, R8, R11, R8 ;  /* 0x0000000b080d7223 */ /* 0x000fc80000000008 */
[----:B------:R-:W-:-:S04]  /*10a0*/  FFMA R8, R0, R13, RZ ;  /* 0x0000000d00087223 */ /* 0x000fc800000000ff */
[----:B------:R-:W-:-:S04]  /*10b0*/  FFMA R11, R9, R8, R0 ;  /* 0x00000008090b7223 */ /* 0x000fc80000000000 */
[----:B------:R-:W-:-:S04]  /*10c0*/  FFMA R8, R13, R11, R8 ;  /* 0x0000000b0d087223 */ /* 0x000fc80000000008 */
[----:B------:R-:W-:-:S04]  /*10d0*/  FFMA R9, R9, R8, R0 ;  /* 0x0000000809097223 */ /* 0x000fc80000000000 */
[----:B------:R-:W-:-:S05]  /*10e0*/  FFMA R0, R13, R9, R8 ;  /* 0x000000090d007223 */ /* 0x000fca0000000008 */
[----:B------:R-:W-:-:S04]  /*10f0*/  SHF.R.U32.HI R3, RZ, 0x17, R0 ;  /* 0x00000017ff037819 */ /* 0x000fc80000011600 */
[----:B------:R-:W-:-:S05]  /*1100*/  LOP3.LUT R3, R3, 0xff, RZ, 0xc0, !PT ;  /* 0x000000ff03037812 */ /* 0x000fca00078ec0ff */
[----:B------:R-:W-:-:S04]  /*1110*/  IMAD.IADD R11, R3, 0x1, R6 ;  /* 0x00000001030b7824 */ /* 0x000fc800078e0206 */
[----:B------:R-:W-:-:S05]  /*1120*/  VIADD R3, R11, 0xffffffff ;  /* 0xffffffff0b037836 */ /* 0x000fca0000000000 */
[----:B------:R-:W-:-:S13]  /*1130*/  ISETP.GE.U32.AND P0, PT, R3, 0xfe, PT ;  /* 0x000000fe0300780c */ /* 0x000fda0003f06070 */
[----:B------:R-:W-:Y:S05]  /*1140*/  @!P0 BRA `(.L_x_17) ;  /* 0x0000000000808947 */ /* 0x000fea0003800000 */
[----:B------:R-:W-:-:S13]  /*1150*/  ISETP.GT.AND P0, PT, R11, 0xfe, PT ;  /* 0x000000fe0b00780c */ /* 0x000fda0003f04270 */
[----:B------:R-:W-:Y:S05]  /*1160*/  @P0 BRA `(.L_x_18) ;  /* 0x00000000006c0947 */ /* 0x000fea0003800000 */
[----:B------:R-:W-:-:S13]  /*1170*/  ISETP.GE.AND P0, PT, R11, 0x1, PT ;  /* 0x000000010b00780c */ /* 0x000fda0003f06270 */
[----:B------:R-:W-:Y:S05]  /*1180*/  @P0 BRA `(.L_x_19) ;  /* 0x0000000000740947 */ /* 0x000fea0003800000 */
[----:B------:R-:W-:Y:S02]  /*1190*/  ISETP.GE.AND P0, PT, R11, -0x18, PT ;  /* 0xffffffe80b00780c */ /* 0x000fe40003f06270 */
[----:B------:R-:W-:-:S11]  /*11a0*/  LOP3.LUT R0, R0, 0x80000000, RZ, 0xc0, !PT ;  /* 0x8000000000007812 */ /* 0x000fd600078ec0ff */
[----:B------:R-:W-:Y:S05]  /*11b0*/  @!P0 BRA `(.L_x_19) ;  /* 0x0000000000688947 */ /* 0x000fea0003800000 */
[CCC-:B------:R-:W-:Y:S01]  /*11c0*/  FFMA.RZ R3, R13.reuse, R9.reuse, R8.reuse ;  /* 0x000000090d037223 */ /* 0x1c0fe2000000c008 */
[-CC-:B------:R-:W-:Y:S01]  /*11d0*/  FFMA.RM R6, R13, R9.reuse, R8.reuse ;  /* 0x000000090d067223 */ /* 0x180fe20000004008 */
[C---:B------:R-:W-:Y:S02]  /*11e0*/  ISETP.NE.AND P2, PT, R11.reuse, RZ, PT ;  /* 0x000000ff0b00720c */ /* 0x040fe40003f45270 */
[----:B------:R-:W-:Y:S02]  /*11f0*/  ISETP.NE.AND P1, PT, R11, RZ, PT ;  /* 0x000000ff0b00720c */ /* 0x000fe40003f25270 */
[----:B------:R-:W-:Y:S01]  /*1200*/  LOP3.LUT R5, R3, 0x7fffff, RZ, 0xc0, !PT ;  /* 0x007fffff03057812 */ /* 0x000fe200078ec0ff */
[----:B------:R-:W-:Y:S01]  /*1210*/  FFMA.RP R3, R13, R9, R8 ;  /* 0x000000090d037223 */ /* 0x000fe20000008008 */
[----:B------:R-:W-:Y:S02]  /*1220*/  VIADD R8, R11, 0x20 ;  /* 0x000000200b087836 */ /* 0x000fe40000000000 */
[----:B------:R-:W-:Y:S01]  /*1230*/  LOP3.LUT R5, R5, 0x800000, RZ, 0xfc, !PT ;  /* 0x0080000005057812 */ /* 0x000fe200078efcff */
[----:B------:R-:W-:Y:S01]  /*1240*/  IMAD.MOV R9, RZ, RZ, -R11 ;  /* 0x000000ffff097224 */ /* 0x000fe200078e0a0b */
[----:B------:R-:W-:-:S02]  /*1250*/  FSETP.NEU.FTZ.AND P0, PT, R3, R6, PT ;  /* 0x000000060300720b */ /* 0x000fc40003f1d000 */
[----:B------:R-:W-:Y:S02]  /*1260*/  SHF.L.U32 R8, R5, R8, RZ ;  /* 0x0000000805087219 */ /* 0x000fe400000006ff */
[----:B------:R-:W-:Y:S02]  /*1270*/  SEL R6, R9, RZ, P2 ;  /* 0x000000ff09067207 */ /* 0x000fe40001000000 */
[----:B------:R-:W-:Y:S02]  /*1280*/  ISETP.NE.AND P1, PT, R8, RZ, P1 ;  /* 0x000000ff0800720c */ /* 0x000fe40000f25270 */
[----:B------:R-:W-:Y:S02]  /*1290*/  SHF.R.U32.HI R6, RZ, R6, R5 ;  /* 0x00000006ff067219 */ /* 0x000fe40000011605 */
[----:B------:R-:W-:Y:S02]  /*12a0*/  PLOP3.LUT P0, PT, P0, P1, PT, 0xf8, 0x8f ;  /* 0x00000000008f781c */ /* 0x000fe40000703f70 */
[----:B------:R-:W-:-:S02]  /*12b0*/  SHF.R.U32.HI R8, RZ, 0x1, R6 ;  /* 0x00000001ff087819 */ /* 0x000fc40000011606 */
[----:B------:R-:W-:-:S04]  /*12c0*/  SEL R3, RZ, 0x1, !P0 ;  /* 0x00000001ff037807 */ /* 0x000fc80004000000 */
[----:B------:R-:W-:-:S04]  /*12d0*/  LOP3.LUT R3, R3, 0x1, R8, 0xf8, !PT ;  /* 0x0000000103037812 */ /* 0x000fc800078ef808 */
[----:B------:R-:W-:-:S05]  /*12e0*/  LOP3.LUT R3, R3, R6, RZ, 0xc0, !PT ;  /* 0x0000000603037212 */ /* 0x000fca00078ec0ff */
[----:B------:R-:W-:-:S05]  /*12f0*/  IMAD.IADD R3, R8, 0x1, R3 ;  /* 0x0000000108037824 */ /* 0x000fca00078e0203 */
[----:B------:R-:W-:Y:S01]  /*1300*/  LOP3.LUT R0, R3, R0, RZ, 0xfc, !PT ;  /* 0x0000000003007212 */ /* 0x000fe200078efcff */
[----:B------:R-:W-:Y:S06]  /*1310*/  BRA `(.L_x_19) ;  /* 0x0000000000107947 */ /* 0x000fec0003800000 */
.L_x_18:
[----:B------:R-:W-:-:S04]  /*1320*/  LOP3.LUT R0, R0, 0x80000000, RZ, 0xc0, !PT ;  /* 0x8000000000007812 */ /* 0x000fc800078ec0ff */
[----:B------:R-:W-:Y:S01]  /*1330*/  LOP3.LUT R0, R0, 0x7f800000, RZ, 0xfc, !PT ;  /* 0x7f80000000007812 */ /* 0x000fe200078efcff */
[----:B------:R-:W-:Y:S06]  /*1340*/  BRA `(.L_x_19) ;  /* 0x0000000000047947 */ /* 0x000fec0003800000 */
.L_x_17:
[----:B------:R-:W-:-:S07]  /*1350*/  IMAD R0, R6, 0x800000, R0 ;  /* 0x0080000006007824 */ /* 0x000fce00078e0200 */
.L_x_19:
[----:B------:R-:W-:Y:S05]  /*1360*/  BSYNC.RECONVERGENT B2 ;  /* 0x0000000000027941 */ /* 0x000fea0003800200 */
.L_x_16:
[----:B------:R-:W-:Y:S05]  /*1370*/  BRA `(.L_x_20) ;  /* 0x0000000000207947 */ /* 0x000fea0003800000 */
.L_x_15:
[----:B------:R-:W-:-:S04]  /*1380*/  LOP3.LUT R0, R3, 0x80000000, R0, 0x48, !PT ;  /* 0x8000000003007812 */ /* 0x000fc800078e4800 */
[----:B------:R-:W-:Y:S01]  /*1390*/  LOP3.LUT R0, R0, 0x7f800000, RZ, 0xfc, !PT ;  /* 0x7f80000000007812 */ /* 0x000fe200078efcff */
[----:B------:R-:W-:Y:S06]  /*13a0*/  BRA `(.L_x_20) ;  /* 0x0000000000147947 */ /* 0x000fec0003800000 */
.L_x_14:
[----:B------:R-:W-:Y:S01]  /*13b0*/  LOP3.LUT R0, R3, 0x80000000, R0, 0x48, !PT ;  /* 0x8000000003007812 */ /* 0x000fe200078e4800 */
[----:B------:R-:W-:Y:S06]  /*13c0*/  BRA `(.L_x_20) ;  /* 0x00000000000c7947 */ /* 0x000fec0003800000 */
.L_x_13:
[----:B------:R-:W0:Y:S01]  /*13d0*/  MUFU.RSQ R0, -QNAN ;  /* 0xffc0000000007908 */ /* 0x000e220000001400 */
[----:B------:R-:W-:Y:S05]  /*13e0*/  BRA `(.L_x_20) ;  /* 0x0000000000047947 */ /* 0x000fea0003800000 */
.L_x_12:
[----:B------:R-:W-:-:S07]  /*13f0*/  FADD.FTZ R0, R0, R3 ;  /* 0x0000000300007221 */ /* 0x000fce0000010000 */
.L_x_20:
[----:B------:R-:W-:Y:S05]  /*1400*/  BSYNC.RECONVERGENT B1 ;  /* 0x0000000000017941 */ /* 0x000fea0003800200 */
.L_x_10:
[----:B------:R-:W-:-:S04]  /*1410*/  IMAD.MOV.U32 R3, RZ, RZ, 0x0 ;  /* 0x00000000ff037424 */ /* 0x000fc800078e00ff */
[----:B0-----:R-:W-:Y:S05]  /*1420*/  RET.REL.NODEC R2 `(_Z14sinwave_kernalP6float4jjf) ;  /* 0xffffffe802f47950 */ /* 0x001fea0003c3ffff */
.L_x_21:
[----:B------:R-:W-:-:S00]  /*1430*/  BRA `(.L_x_21) ;  /* 0xfffffffc00fc7947 */ /* 0x000fc0000383ffff */
[----:B------:R-:W-:-:S00]  /*1440*/  NOP ;  /* 0x0000000000007918 */ /* 0x000fc00000000000 */
        /* <DEDUP_REMOVED lines=11> */
.L_x_22:


//--------------------- .nv.global.init           --------------------------
	.section	.nv.global.init,"aw",@progbits
	.align	4
.nv.global.init:
	.type		__cudart_i2opi_f,@object
	.size		__cudart_i2opi_f,(.L_0 - __cudart_i2opi_f)
__cudart_i2opi_f:
        /*0000*/ 	.byte	0x41, 0x90, 0x43, 0x3c, 0x99, 0x95, 0x62, 0xdb, 0xc0, 0xdd, 0x34, 0xf5, 0xd1, 0x57, 0x27, 0xfc
        /*0010*/ 	.byte	0x29, 0x15, 0x44, 0x4e, 0x6e, 0x83, 0xf9, 0xa2
.L_0:


//--------------------- .nv.shared.reserved.0     --------------------------
	.section	.nv.shared.reserved.0,"aw",@nobits
	.weak		__nv_reservedSMEM_offset_0_alias
	.size		__nv_reservedSMEM_offset_0_alias, 0, 64
	.other		__nv_reservedSMEM_offset_0_alias,@"STO_CUDA_RESERVED_SHARED STV_DEFAULT"
__nv_reservedSMEM_offset_0_alias:
	.zero		0
	.zero		64


//--------------------- .nv.constant0._Z14sinwave_kernalP6float4jjf --------------------------
	.section	.nv.constant0._Z14sinwave_kernalP6float4jjf,"a",@progbits
	.sectionflags	@""
	.align	4
.nv.constant0._Z14sinwave_kernalP6float4jjf:
	.zero		916


//--------------------- SYMBOLS --------------------------

	.type		.nv.reservedSmem.offset0,@object
	.size		.nv.reservedSmem.offset0,0x4
